	.headerflags	@"EF_CUDA_TEXMODE_UNIFIED EF_CUDA_64BIT_ADDRESS EF_CUDA_ACCELERATORS EF_CUDA_SM90 EF_CUDA_VIRTUAL_SM(EF_CUDA_SM90)"
	.elftype	@"ET_EXEC"


//--------------------- .nv.info                  --------------------------
	.section	.nv.info,"",@"SHT_CUDA_INFO"
	.align	4


	//----- nvinfo : EIATTR_REGCOUNT
	.align		4
        /*0000*/ 	.byte	0x04, 0x2f
        /*0002*/ 	.short	(.L_3 - .L_2)
	.align		4
.L_2:
        /*0004*/ 	.word	index@(triton_poi_fused__native_batch_norm_legit_no_training_0)
        /*0008*/ 	.word	0x00000012


	//----- nvinfo : EIATTR_MIN_STACK_SIZE
	.align		4
.L_3:
        /*000c*/ 	.byte	0x04, 0x12
        /*000e*/ 	.short	(.L_5 - .L_4)
	.align		4
.L_4:
        /*0010*/ 	.word	index@(triton_poi_fused__native_batch_norm_legit_no_training_0)
        /*0014*/ 	.word	0x00000000


	//----- nvinfo : EIATTR_FRAME_SIZE
	.align		4
.L_5:
        /*0018*/ 	.byte	0x04, 0x11
        /*001a*/ 	.short	(.L_7 - .L_6)
	.align		4
.L_6:
        /*001c*/ 	.word	index@(triton_poi_fused__native_batch_norm_legit_no_training_0)
        /*0020*/ 	.word	0x00000000


	//----- nvinfo : EIATTR_MIN_STACK_SIZE
	.align		4
.L_7:
        /*0024*/ 	.byte	0x04, 0x12
        /*0026*/ 	.short	(.L_9 - .L_8)
	.align		4
.L_8:
        /*0028*/ 	.word	index@(triton_poi_fused__native_batch_norm_legit_no_training_0)
        /*002c*/ 	.word	0x00000000
.L_9:


//--------------------- .nv.info.triton_poi_fused__native_batch_norm_legit_no_training_0 --------------------------
	.section	.nv.info.triton_poi_fused__native_batch_norm_legit_no_training_0,"",@"SHT_CUDA_INFO"
	.sectionflags	@""
	.align	4


	//----- nvinfo : EIATTR_CUDA_API_VERSION
	.align		4
        /*0000*/ 	.byte	0x04, 0x37
        /*0002*/ 	.short	(.L_11 - .L_10)
.L_10:
        /*0004*/ 	.word	0x0000007c


	//----- nvinfo : EIATTR_KPARAM_INFO
	.align		4
.L_11:
        /*0008*/ 	.byte	0x04, 0x17
        /*000a*/ 	.short	(.L_13 - .L_12)
.L_12:
        /*000c*/ 	.word	0x00000000
        /*0010*/ 	.short	0x0006
        /*0012*/ 	.short	0x0030
        /*0014*/ 	.byte	0x00, 0xf0, 0x11, 0x00


	//----- nvinfo : EIATTR_KPARAM_INFO
	.align		4
.L_13:
        /*0018*/ 	.byte	0x04, 0x17
        /*001a*/ 	.short	(.L_15 - .L_14)
.L_14:
        /*001c*/ 	.word	0x00000000
        /*0020*/ 	.short	0x0005
        /*0022*/ 	.short	0x0028
        /*0024*/ 	.byte	0x00, 0xf4, 0x21, 0x00


	//----- nvinfo : EIATTR_KPARAM_INFO
	.align		4
.L_15:
        /*0028*/ 	.byte	0x04, 0x17
        /*002a*/ 	.short	(.L_17 - .L_16)
.L_16:
        /*002c*/ 	.word	0x00000000
        /*0030*/ 	.short	0x0004
        /*0032*/ 	.short	0x0020
        /*0034*/ 	.byte	0x00, 0xf4, 0x21, 0x00


	//----- nvinfo : EIATTR_KPARAM_INFO
	.align		4
.L_17:
        /*0038*/ 	.byte	0x04, 0x17
        /*003a*/ 	.short	(.L_19 - .L_18)
.L_18:
        /*003c*/ 	.word	0x00000000
        /*0040*/ 	.short	0x0003
        /*0042*/ 	.short	0x0018
        /*0044*/ 	.byte	0x00, 0xf4, 0x21, 0x00


	//----- nvinfo : EIATTR_KPARAM_INFO
	.align		4
.L_19:
        /*0048*/ 	.byte	0x04, 0x17
        /*004a*/ 	.short	(.L_21 - .L_20)
.L_20:
        /*004c*/ 	.word	0x00000000
        /*0050*/ 	.short	0x0002
        /*0052*/ 	.short	0x0010
        /*0054*/ 	.byte	0x00, 0xf4, 0x21, 0x00


	//----- nvinfo : EIATTR_KPARAM_INFO
	.align		4
.L_21:
        /*0058*/ 	.byte	0x04, 0x17
        /*005a*/ 	.short	(.L_23 - .L_22)
.L_22:
        /*005c*/ 	.word	0x00000000
        /*0060*/ 	.short	0x0001
        /*0062*/ 	.short	0x0008
        /*0064*/ 	.byte	0x00, 0xf4, 0x21, 0x00


	//----- nvinfo : EIATTR_KPARAM_INFO
	.align		4
.L_23:
        /*0068*/ 	.byte	0x04, 0x17
        /*006a*/ 	.short	(.L_25 - .L_24)
.L_24:
        /*006c*/ 	.word	0x00000000
        /*0070*/ 	.short	0x0000
        /*0072*/ 	.short	0x0000
        /*0074*/ 	.byte	0x00, 0xf4, 0x21, 0x00


	//----- nvinfo : EIATTR_SPARSE_MMA_MASK
	.align		4
.L_25:
        /*0078*/ 	.byte	0x03, 0x50
        /*007a*/ 	.short	0x0000


	//----- nvinfo : EIATTR_MAXREG_COUNT
	.align		4
        /*007c*/ 	.byte	0x03, 0x1b
        /*007e*/ 	.short	0x00ff


	//----- nvinfo : EIATTR_EXIT_INSTR_OFFSETS
	.align		4
        /*0080*/ 	.byte	0x04, 0x1c
        /*0082*/ 	.short	(.L_27 - .L_26)


	//   ....[0]....
.L_26:
        /*0084*/ 	.word	0x00000300


	//   ....[1]....
        /*0088*/ 	.word	0x00000320


	//----- nvinfo : EIATTR_REQNTID
	.align		4
.L_27:
        /*008c*/ 	.byte	0x04, 0x10
        /*008e*/ 	.short	(.L_29 - .L_28)
.L_28:
        /*0090*/ 	.word	0x00000080
        /*0094*/ 	.word	0x00000001
        /*0098*/ 	.word	0x00000001


	//----- nvinfo : EIATTR_CBANK_PARAM_SIZE
	.align		4
.L_29:
        /*009c*/ 	.byte	0x03, 0x19
        /*009e*/ 	.short	0x0034


	//----- nvinfo : EIATTR_PARAM_CBANK
	.align		4
        /*00a0*/ 	.byte	0x04, 0x0a
        /*00a2*/ 	.short	(.L_31 - .L_30)
	.align		4
.L_30:
        /*00a4*/ 	.word	index@(.nv.constant0.triton_poi_fused__native_batch_norm_legit_no_training_0)
        /*00a8*/ 	.short	0x0210
        /*00aa*/ 	.short	0x0034


	//----- nvinfo : EIATTR_SW_WAR
	.align		4
.L_31:
        /*00ac*/ 	.byte	0x04, 0x36
        /*00ae*/ 	.short	(.L_33 - .L_32)
.L_32:
        /*00b0*/ 	.word	0x00000008
.L_33:


//--------------------- .nv.callgraph             --------------------------
	.section	.nv.callgraph,"",@"SHT_CUDA_CALLGRAPH"
	.align	4
	.sectionentsize	8
	.align		4
        /*0000*/ 	.word	0x00000000
	.align		4
        /*0004*/ 	.word	0xffffffff
	.align		4
        /*0008*/ 	.word	0x00000000
	.align		4
        /*000c*/ 	.word	0xfffffffe
	.align		4
        /*0010*/ 	.word	0x00000000
	.align		4
        /*0014*/ 	.word	0xfffffffd
	.align		4
        /*0018*/ 	.word	0x00000000
	.align		4
        /*001c*/ 	.word	0xfffffffc


//--------------------- .nv.constant4             --------------------------
	.section	.nv.constant4,"a",@progbits
	.align	8
	.align		8
.nv.constant4:
        /*0000*/ 	.dword	_$_str
	.align		8
        /*0008*/ 	.dword	_$_str_$_2


//--------------------- .text.triton_poi_fused__native_batch_norm_legit_no_training_0 --------------------------
	.section	.text.triton_poi_fused__native_batch_norm_legit_no_training_0,"ax",@progbits
	.align	128
        .global         triton_poi_fused__native_batch_norm_legit_no_training_0
        .type           triton_poi_fused__native_batch_norm_legit_no_training_0,@function
        .size           triton_poi_fused__native_batch_norm_legit_no_training_0,(.L_x_1 - triton_poi_fused__native_batch_norm_legit_no_training_0)
        .other          triton_poi_fused__native_batch_norm_legit_no_training_0,@"STO_CUDA_ENTRY STV_DEFAULT"
triton_poi_fused__native_batch_norm_legit_no_training_0:
.text.triton_poi_fused__native_batch_norm_legit_no_training_0:
[----:B------:R-:W0:Y:S01]  /*0000*/  LDC R1, c[0x0][0x28] ;  /* 0x00000a00ff017b82 */ /* 0x000e220000000800 */
[----:B------:R-:W1:Y:S07]  /*0010*/  S2R R0, SR_TID.X ;  /* 0x0000000000007919 */ /* 0x000e6e0000002100 */
[----:B------:R-:W2:Y:S01]  /*0020*/  LDC.64 R8, c[0x0][0x220] ;  /* 0x00008800ff087b82 */ /* 0x000ea20000000a00 */
[----:B------:R-:W-:Y:S01]  /*0030*/  HFMA2.MMA R14, -RZ, RZ, 0, 0 ;  /* 0x00000000ff0e7435 */ /* 0x000fe200000001ff */
[----:B------:R-:W-:Y:S01]  /*0040*/  ULDC.64 UR4, c[0x0][0x208] ;  /* 0x0000820000047ab9 */ /* 0x000fe20000000a00 */
[----:B------:R-:W3:Y:S05]  /*0050*/  S2R R3, SR_CTAID.X ;  /* 0x0000000000037919 */ /* 0x000eea0000002500 */
[----:B------:R-:W4:Y:S08]  /*0060*/  LDC.64 R4, c[0x0][0x210] ;  /* 0x00008400ff047b82 */ /* 0x000f300000000a00 */
[----:B------:R-:W5:Y:S08]  /*0070*/  LDC.64 R6, c[0x0][0x218] ;  /* 0x00008600ff067b82 */ /* 0x000f700000000a00 */
[----:B------:R-:W5:Y:S01]  /*0080*/  LDC.64 R10, c[0x0][0x228] ;  /* 0x00008a00ff0a7b82 */ /* 0x000f620000000a00 */
[----:B-1----:R-:W-:-:S07]  /*0090*/  LOP3.LUT R0, R0, 0x7f, RZ, 0xc0, !PT ;  /* 0x0000007f00007812 */ /* 0x002fce00078ec0ff */
[----:B------:R-:W1:Y:S01]  /*00a0*/  LDC.64 R12, c[0x0][0x230] ;  /* 0x00008c00ff0c7b82 */ /* 0x000e620000000a00 */
[----:B---3--:R-:W-:Y:S02]  /*00b0*/  SHF.R.S32.HI R2, RZ, 0x18, R3 ;  /* 0x00000018ff027819 */ /* 0x008fe40000011403 */
[----:B------:R-:W-:Y:S02]  /*00c0*/  LEA R0, R3, R0, 0x7 ;  /* 0x0000000003007211 */ /* 0x000fe400078e38ff */
[----:B------:R-:W-:Y:S02]  /*00d0*/  SGXT R3, R2, 0x1 ;  /* 0x000000010203781a */ /* 0x000fe40000000200 */
[----:B------:R-:W-:Y:S02]  /*00e0*/  ISETP.GE.AND P2, PT, R0, 0x80, PT ;  /* 0x000000800000780c */ /* 0x000fe40003f46270 */
[----:B------:R-:W-:-:S04]  /*00f0*/  LEA.HI R3, R3, R0, RZ, 0x4 ;  /* 0x0000000003037211 */ /* 0x000fc800078f20ff */
[----:B------:R-:W-:-:S04]  /*0100*/  SHF.R.S32.HI R2, RZ, 0x4, R3 ;  /* 0x00000004ff027819 */ /* 0x000fc80000011403 */
[----:B------:R-:W-:-:S04]  /*0110*/  LEA.HI R3, R3, R2, RZ, 0x1 ;  /* 0x0000000203037211 */ /* 0x000fc800078f08ff */
[----:B------:R-:W-:-:S04]  /*0120*/  LOP3.LUT R3, R3, 0xfffffffe, RZ, 0xc0, !PT ;  /* 0xfffffffe03037812 */ /* 0x000fc800078ec0ff */
[----:B------:R-:W-:-:S05]  /*0130*/  IADD3 R15, R2, -R3, RZ ;  /* 0x80000003020f7210 */ /* 0x000fca0007ffe0ff */
[----:B--2---:R-:W-:-:S05]  /*0140*/  IMAD.WIDE R8, R15, 0x4, R8 ;  /* 0x000000040f087825 */ /* 0x004fca00078e0208 */
[----:B------:R2:W3:Y:S01]  /*0150*/  @!P2 LDG.E.EL R14, desc[UR4][R8.64] ;  /* 0x00000004080ea981 */ /* 0x0004e2000c2e1900 */
[----:B------:R-:W-:Y:S01]  /*0160*/  CS2R R2, SRZ ;  /* 0x0000000000027805 */ /* 0x000fe2000001ff00 */
[----:B----4-:R-:W-:-:S04]  /*0170*/  IMAD.WIDE R4, R0, 0x4, R4 ;  /* 0x0000000400047825 */ /* 0x010fc800078e0204 */
[C---:B-----5:R-:W-:Y:S01]  /*0180*/  IMAD.WIDE R6, R15.reuse, 0x4, R6 ;  /* 0x000000040f067825 */ /* 0x060fe200078e0206 */
[----:B------:R4:W5:Y:S03]  /*0190*/  @!P2 LDG.E R2, desc[UR4][R4.64] ;  /* 0x000000040402a981 */ /* 0x000966000c1e1900 */
[C---:B0-2---:R-:W-:Y:S01]  /*01a0*/  IMAD.WIDE R8, R15.reuse, 0x4, R10 ;  /* 0x000000040f087825 */ /* 0x045fe200078e020a */
[----:B------:R0:W5:Y:S03]  /*01b0*/  @!P2 LDG.E.EL R3, desc[UR4][R6.64] ;  /* 0x000000040603a981 */ /* 0x000166000c2e1900 */
[----:B-1----:R-:W-:Y:S01]  /*01c0*/  IMAD.WIDE R10, R15, 0x4, R12 ;  /* 0x000000040f0a7825 */ /* 0x002fe200078e020c */
[----:B------:R-:W-:Y:S01]  /*01d0*/  CS2R R12, SRZ ;  /* 0x00000000000c7805 */ /* 0x000fe2000001ff00 */
[----:B----4-:R-:W1:Y:S05]  /*01e0*/  LDC.64 R4, c[0x0][0x238] ;  /* 0x00008e00ff047b82 */ /* 0x010e6a0000000a00 */
[----:B------:R-:W2:Y:S04]  /*01f0*/  @!P2 LDG.E.EL R12, desc[UR4][R8.64] ;  /* 0x00000004080ca981 */ /* 0x000ea8000c2e1900 */
[----:B------:R-:W2:Y:S01]  /*0200*/  @!P2 LDG.E.EL R13, desc[UR4][R10.64] ;  /* 0x000000040a0da981 */ /* 0x000ea2000c2e1900 */
[----:B0-----:R-:W-:Y:S01]  /*0210*/  MOV R6, 0x3e800000 ;  /* 0x3e80000000067802 */ /* 0x001fe20000000f00 */
[----:B---3--:R-:W-:-:S04]  /*0220*/  FADD R14, R14, 0.0010000000474974513054 ;  /* 0x3a83126f0e0e7421 */ /* 0x008fc80000000000 */
[----:B------:R-:W0:Y:S01]  /*0230*/  MUFU.SQRT R15, R14 ;  /* 0x0000000e000f7308 */ /* 0x000e220000002000 */
[----:B-----5:R-:W-:Y:S01]  /*0240*/  FADD R2, -R3, R2 ;  /* 0x0000000203027221 */ /* 0x020fe20000000100 */
[C---:B0-----:R-:W-:Y:S02]  /*0250*/  FSETP.GT.AND P0, PT, R15.reuse, 8.50705917302346158658e+37, PT ;  /* 0x7e8000000f00780b */ /* 0x041fe40003f04000 */
[----:B------:R-:W-:Y:S02]  /*0260*/  FSETP.GEU.AND P1, PT, R15, 1.175494350822287508e-38, PT ;  /* 0x008000000f00780b */ /* 0x000fe40003f2e000 */
[----:B------:R-:W-:-:S09]  /*0270*/  FSEL R6, R6, 1, P0 ;  /* 0x3f80000006067808 */ /* 0x000fd20000000000 */
[----:B------:R-:W-:Y:S02]  /*0280*/  @P0 FMUL R15, R15, 0.25 ;  /* 0x3e8000000f0f0820 */ /* 0x000fe40000400000 */
[----:B------:R-:W-:Y:S02]  /*0290*/  @!P1 FMUL R6, R6, 16777216 ;  /* 0x4b80000006069820 */ /* 0x000fe40000400000 */
[----:B------:R-:W-:-:S06]  /*02a0*/  @!P1 FMUL R15, R15, 16777216 ;  /* 0x4b8000000f0f9820 */ /* 0x000fcc0000400000 */
[----:B------:R-:W0:Y:S02]  /*02b0*/  MUFU.RCP R15, R15 ;  /* 0x0000000f000f7308 */ /* 0x000e240000001000 */
[----:B0-----:R-:W-:-:S04]  /*02c0*/  FMUL R3, R15, R6 ;  /* 0x000000060f037220 */ /* 0x001fc80000400000 */
[----:B------:R-:W-:Y:S01]  /*02d0*/  FMUL R6, R2, R3 ;  /* 0x0000000302067220 */ /* 0x000fe20000400000 */
[----:B-1----:R-:W-:-:S04]  /*02e0*/  IMAD.WIDE R2, R0, 0x4, R4 ;  /* 0x0000000400027825 */ /* 0x002fc800078e0204 */
[----:B--2---:R-:W-:Y:S01]  /*02f0*/  FFMA R13, R6, R12, R13 ;  /* 0x0000000c060d7223 */ /* 0x004fe2000000000d */
[----:B------:R-:W-:Y:S06]  /*0300*/  @P2 EXIT ;  /* 0x000000000000294d */ /* 0x000fec0003800000 */
[----:B------:R-:W-:Y:S01]  /*0310*/  STG.E desc[UR4][R2.64], R13 ;  /* 0x0000000d02007986 */ /* 0x000fe2000c101904 */
[----:B------:R-:W-:Y:S05]  /*0320*/  EXIT ;  /* 0x000000000000794d */ /* 0x000fea0003800000 */
.L_x_0:
[----:B------:R-:W-:-:S00]  /*0330*/  BRA `(.L_x_0) ;  /* 0xfffffffc00fc7947 */ /* 0x000fc0000383ffff */
[----:B------:R-:W-:-:S00]  /*0340*/  NOP ;  /* 0x0000000000007918 */ /* 0x000fc00000000000 */
        /* <DEDUP_REMOVED lines=11> */
.L_x_1:


//--------------------- .nv.global.init           --------------------------
	.section	.nv.global.init,"aw",@progbits
.nv.global.init:
	.type		_$_str,@object
	.size		_$_str,(_$_str_$_2 - _$_str)
_$_str:
        /*0000*/ 	.byte	0x5f, 0x5f, 0x43, 0x55, 0x44, 0x41, 0x5f, 0x46, 0x54, 0x5a, 0x00
	.type		_$_str_$_2,@object
	.size		_$_str_$_2,(.L_1 - _$_str_$_2)
_$_str_$_2:
        /*000b*/ 	.byte	0x5f, 0x5f, 0x43, 0x55, 0x44, 0x41, 0x5f, 0x50, 0x52, 0x45, 0x43, 0x5f, 0x53, 0x51, 0x52, 0x54
        /*001b*/ 	.byte	0x00
.L_1:


//--------------------- .nv.constant0.triton_poi_fused__native_batch_norm_legit_no_training_0 --------------------------
	.section	.nv.constant0.triton_poi_fused__native_batch_norm_legit_no_training_0,"a",@progbits
	.sectionflags	@""
	.align	4
.nv.constant0.triton_poi_fused__native_batch_norm_legit_no_training_0:
	.zero		580
